//
// Generated by NVIDIA NVVM Compiler
//
// Compiler Build ID: CL-36424714
// Cuda compilation tools, release 13.0, V13.0.88
// Based on NVVM 20.0.0
//

.version 9.0
.target sm_100
.address_size 64

	// .globl	_Z11findPatternPcS_Piii

.visible .entry _Z11findPatternPcS_Piii(
	.param .u64 .ptr .align 1 _Z11findPatternPcS_Piii_param_0,
	.param .u64 .ptr .align 1 _Z11findPatternPcS_Piii_param_1,
	.param .u64 .ptr .align 1 _Z11findPatternPcS_Piii_param_2,
	.param .u32 _Z11findPatternPcS_Piii_param_3,
	.param .u32 _Z11findPatternPcS_Piii_param_4
)
{
	.reg .pred 	%p<5>;
	.reg .b16 	%rs<3>;
	.reg .b32 	%r<19>;
	.reg .b64 	%rd<11>;

	ld.param.u64 	%rd3, [_Z11findPatternPcS_Piii_param_0];
	ld.param.u64 	%rd4, [_Z11findPatternPcS_Piii_param_1];
	ld.param.u64 	%rd5, [_Z11findPatternPcS_Piii_param_2];
	ld.param.u32 	%r8, [_Z11findPatternPcS_Piii_param_3];
	ld.param.u32 	%r7, [_Z11findPatternPcS_Piii_param_4];
	mov.u32 	%r9, %tid.x;
	mov.u32 	%r10, %ntid.x;
	mov.u32 	%r11, %ctaid.x;
	mad.lo.s32 	%r17, %r10, %r11, %r9;
	sub.s32 	%r12, %r8, %r7;
	setp.gt.s32 	%p1, %r17, %r12;
	@%p1 bra 	$L__BB0_6;
	add.s32 	%r13, %r17, %r7;
	add.s32 	%r14, %r13, -1;
	setp.ge.s32 	%p2, %r17, %r14;
	@%p2 bra 	$L__BB0_5;
	add.s32 	%r2, %r7, -2;
	cvta.to.global.u64 	%rd1, %rd3;
	cvta.to.global.u64 	%rd2, %rd4;
	mov.b32 	%r18, 0;
$L__BB0_3:
	cvt.s64.s32 	%rd6, %r17;
	add.s64 	%rd7, %rd1, %rd6;
	ld.global.u8 	%rs1, [%rd7];
	cvt.u64.u32 	%rd8, %r18;
	add.s64 	%rd9, %rd2, %rd8;
	ld.global.u8 	%rs2, [%rd9];
	setp.ne.s16 	%p3, %rs1, %rs2;
	@%p3 bra 	$L__BB0_6;
	add.s32 	%r17, %r17, 1;
	add.s32 	%r6, %r18, 1;
	setp.ne.s32 	%p4, %r18, %r2;
	mov.u32 	%r18, %r6;
	@%p4 bra 	$L__BB0_3;
$L__BB0_5:
	cvta.to.global.u64 	%rd10, %rd5;
	atom.global.add.u32 	%r16, [%rd10], 1;
$L__BB0_6:
	ret;

}


// ===== COMPILED SASS (sm_100) =====

	.target	sm_100

	.elftype	@"ET_EXEC"


//--------------------- .note.nv.tkinfo           --------------------------
	.section	.note.nv.tkinfo,"",@"SHT_NOTE"
	.sectionflags	@"SHF_NOTE_NV_TKINFO"
	.tkinfo
        /*0018*/ 	.word	0x00000002
        /*0030*/ 	.string	""
        /*0030*/ 	.string	"ptxas"
        /*0030*/ 	.string	"Cuda compilation tools, release 13.0, V13.0.88"
        /*0030*/ 	.string	"Build cuda_13.0.r13.0/compiler.36424714_0"
        /*0030*/ 	.string	"-arch sm_100 -m 64 "



//--------------------- .note.nv.cuinfo           --------------------------
	.section	.note.nv.cuinfo,"",@"SHT_NOTE"
	.sectionflags	@"SHF_NOTE_NV_CUINFO"
        /*0018*/ 	.short	0x0002
        /*001a*/ 	.short	0x0064
        /*001c*/ 	.short	0x0082
	.zero		2


//--------------------- .nv.info                  --------------------------
	.section	.nv.info,"",@"SHT_CUDA_INFO"
	.align	4


	//----- nvinfo : EIATTR_REGCOUNT
	.align		4
        /*0000*/ 	.byte	0x04, 0x2f
        /*0002*/ 	.short	(.L_1 - .L_0)
	.align		4
.L_0:
        /*0004*/ 	.word	index@(_Z11findPatternPcS_Piii)
        /*0008*/ 	.word	0x0000000a


	//----- nvinfo : EIATTR_FRAME_SIZE
	.align		4
.L_1:
        /*000c*/ 	.byte	0x04, 0x11
        /*000e*/ 	.short	(.L_3 - .L_2)
	.align		4
.L_2:
        /*0010*/ 	.word	index@(_Z11findPatternPcS_Piii)
        /*0014*/ 	.word	0x00000000


	//----- nvinfo : EIATTR_MIN_STACK_SIZE
	.align		4
.L_3:
        /*0018*/ 	.byte	0x04, 0x12
        /*001a*/ 	.short	(.L_5 - .L_4)
	.align		4
.L_4:
        /*001c*/ 	.word	index@(_Z11findPatternPcS_Piii)
        /*0020*/ 	.word	0x00000000
.L_5:


//--------------------- .nv.compat                --------------------------
	.section	.nv.compat,"",@"SHT_CUDA_COMPAT_INFO"
	.align	4
        /*0000*/ 	.byte	0x02, 0x09, 0x00, 0x00, 0x02, 0x02, 0x01, 0x00, 0x02, 0x05, 0x05, 0x00, 0x03, 0x07, 0x01, 0x01
        /*0010*/ 	.byte	0x02, 0x03, 0x00, 0x00, 0x02, 0x06, 0x01, 0x00, 0x04, 0x0b, 0x08, 0x00, 0x09, 0x00, 0x00, 0x00
        /*0020*/ 	.byte	0x00, 0x00, 0x00, 0x00


//--------------------- .nv.info._Z11findPatternPcS_Piii --------------------------
	.section	.nv.info._Z11findPatternPcS_Piii,"",@"SHT_CUDA_INFO"
	.sectionflags	@""
	.align	4


	//----- nvinfo : EIATTR_CUDA_API_VERSION
	.align		4
        /*0000*/ 	.byte	0x04, 0x37
        /*0002*/ 	.short	(.L_7 - .L_6)
.L_6:
        /*0004*/ 	.word	0x00000082


	//----- nvinfo : EIATTR_KPARAM_INFO
	.align		4
.L_7:
        /*0008*/ 	.byte	0x04, 0x17
        /*000a*/ 	.short	(.L_9 - .L_8)
.L_8:
        /*000c*/ 	.word	0x00000000
        /*0010*/ 	.short	0x0004
        /*0012*/ 	.short	0x001c
        /*0014*/ 	.byte	0x00, 0xf0, 0x11, 0x00


	//----- nvinfo : EIATTR_KPARAM_INFO
	.align		4
.L_9:
        /*0018*/ 	.byte	0x04, 0x17
        /*001a*/ 	.short	(.L_11 - .L_10)
.L_10:
        /*001c*/ 	.word	0x00000000
        /*0020*/ 	.short	0x0003
        /*0022*/ 	.short	0x0018
        /*0024*/ 	.byte	0x00, 0xf0, 0x11, 0x00


	//----- nvinfo : EIATTR_KPARAM_INFO
	.align		4
.L_11:
        /*0028*/ 	.byte	0x04, 0x17
        /*002a*/ 	.short	(.L_13 - .L_12)
.L_12:
        /*002c*/ 	.word	0x00000000
        /*0030*/ 	.short	0x0002
        /*0032*/ 	.short	0x0010
        /*0034*/ 	.byte	0x00, 0xf5, 0x21, 0x00


	//----- nvinfo : EIATTR_KPARAM_INFO
	.align		4
.L_13:
        /*0038*/ 	.byte	0x04, 0x17
        /*003a*/ 	.short	(.L_15 - .L_14)
.L_14:
        /*003c*/ 	.word	0x00000000
        /*0040*/ 	.short	0x0001
        /*0042*/ 	.short	0x0008
        /*0044*/ 	.byte	0x00, 0xf5, 0x21, 0x00


	//----- nvinfo : EIATTR_KPARAM_INFO
	.align		4
.L_15:
        /*0048*/ 	.byte	0x04, 0x17
        /*004a*/ 	.short	(.L_17 - .L_16)
.L_16:
        /*004c*/ 	.word	0x00000000
        /*0050*/ 	.short	0x0000
        /*0052*/ 	.short	0x0000
        /*0054*/ 	.byte	0x00, 0xf5, 0x21, 0x00


	//----- nvinfo : EIATTR_SPARSE_MMA_MASK
	.align		4
.L_17:
        /*0058*/ 	.byte	0x03, 0x50
        /*005a*/ 	.short	0x0000


	//----- nvinfo : EIATTR_MAXREG_COUNT
	.align		4
        /*005c*/ 	.byte	0x03, 0x1b
        /*005e*/ 	.short	0x00ff


	//----- nvinfo : EIATTR_MERCURY_ISA_VERSION
	.align		4
        /*0060*/ 	.byte	0x03, 0x5f
        /*0062*/ 	.short	0x0101


	//----- nvinfo : EIATTR_INT_WARP_WIDE_INSTR_OFFSETS
	.align		4
        /*0064*/ 	.byte	0x04, 0x31
        /*0066*/ 	.short	(.L_19 - .L_18)


	//   ....[0]....
.L_18:
        /*0068*/ 	.word	0x00000200


	//----- nvinfo : EIATTR_VRC_CTA_INIT_COUNT
	.align		4
.L_19:
        /*006c*/ 	.byte	0x02, 0x4a
	.zero		1
	.zero		1


	//----- nvinfo : EIATTR_EXIT_INSTR_OFFSETS
	.align		4
        /*0070*/ 	.byte	0x04, 0x1c
        /*0072*/ 	.short	(.L_21 - .L_20)


	//   ....[0]....
.L_20:
        /*0074*/ 	.word	0x00000080


	//   ....[1]....
        /*0078*/ 	.word	0x00000180


	//   ....[2]....
        /*007c*/ 	.word	0x00000250


	//----- nvinfo : EIATTR_CRS_STACK_SIZE
	.align		4
.L_21:
        /*0080*/ 	.byte	0x04, 0x1e
        /*0082*/ 	.short	(.L_23 - .L_22)
.L_22:
        /*0084*/ 	.word	0x00000000


	//----- nvinfo : EIATTR_CBANK_PARAM_SIZE
	.align		4
.L_23:
        /*0088*/ 	.byte	0x03, 0x19
        /*008a*/ 	.short	0x0020


	//----- nvinfo : EIATTR_PARAM_CBANK
	.align		4
        /*008c*/ 	.byte	0x04, 0x0a
        /*008e*/ 	.short	(.L_25 - .L_24)
	.align		4
.L_24:
        /*0090*/ 	.word	index@(.nv.constant0._Z11findPatternPcS_Piii)
        /*0094*/ 	.short	0x0380
        /*0096*/ 	.short	0x0020


	//----- nvinfo : EIATTR_SW_WAR
	.align		4
.L_25:
        /*0098*/ 	.byte	0x04, 0x36
        /*009a*/ 	.short	(.L_27 - .L_26)
.L_26:
        /*009c*/ 	.word	0x00000008
.L_27:


//--------------------- .nv.callgraph             --------------------------
	.section	.nv.callgraph,"",@"SHT_CUDA_CALLGRAPH"
	.align	4
	.sectionentsize	8
	.align		4
        /*0000*/ 	.word	0x00000000
	.align		4
        /*0004*/ 	.word	0xffffffff
	.align		4
        /*0008*/ 	.word	0x00000000
	.align		4
        /*000c*/ 	.word	0xfffffffe
	.align		4
        /*0010*/ 	.word	0x00000000
	.align		4
        /*0014*/ 	.word	0xfffffffd
	.align		4
        /*0018*/ 	.word	0x00000000
	.align		4
        /*001c*/ 	.word	0xfffffffc


//--------------------- .text._Z11findPatternPcS_Piii --------------------------
	.section	.text._Z11findPatternPcS_Piii,"ax",@progbits
	.align	128
        .global         _Z11findPatternPcS_Piii
        .type           _Z11findPatternPcS_Piii,@function
        .size           _Z11findPatternPcS_Piii,(.L_x_4 - _Z11findPatternPcS_Piii)
        .other          _Z11findPatternPcS_Piii,@"STO_CUDA_ENTRY STV_DEFAULT"
_Z11findPatternPcS_Piii:
.text._Z11findPatternPcS_Piii:
[----:B------:R-:W-:Y:S01]  /*0000*/  LDC R1, c[0x0][0x37c] ;  /* 0x0000df00ff017b82 */ /* 0x000fe20000000800 */
[----:B------:R-:W0:Y:S07]  /*0010*/  S2R R0, SR_TID.X ;  /* 0x0000000000007919 */ /* 0x000e2e0000002100 */
[----:B------:R-:W1:Y:S01]  /*0020*/  LDC.64 R4, c[0x0][0x398] ;  /* 0x0000e600ff047b82 */ /* 0x000e620000000a00 */
[----:B------:R-:W0:Y:S01]  /*0030*/  LDCU UR4, c[0x0][0x360] ;  /* 0x00006c00ff0477ac */ /* 0x000e220008000800 */
[----:B------:R-:W0:Y:S02]  /*0040*/  S2R R3, SR_CTAID.X ;  /* 0x0000000000037919 */ /* 0x000e240000002500 */
[----:B0-----:R-:W-:-:S02]  /*0050*/  IMAD R0, R3, UR4, R0 ;  /* 0x0000000403007c24 */ /* 0x001fc4000f8e0200 */
[----:B-1----:R-:W-:-:S05]  /*0060*/  IMAD.IADD R3, R4, 0x1, -R5 ;  /* 0x0000000104037824 */ /* 0x002fca00078e0a05 */
[----:B------:R-:W-:-:S13]  /*0070*/  ISETP.GT.AND P0, PT, R0, R3, PT ;  /* 0x000000030000720c */ /* 0x000fda0003f04270 */
[----:B------:R-:W-:Y:S05]  /*0080*/  @P0 EXIT ;  /* 0x000000000000094d */ /* 0x000fea0003800000 */
[C---:B------:R-:W-:Y:S01]  /*0090*/  IADD3 R3, PT, PT, R0.reuse, -0x1, R5 ;  /* 0xffffffff00037810 */ /* 0x040fe20007ffe005 */
[----:B------:R-:W0:Y:S01]  /*00a0*/  LDCU.64 UR4, c[0x0][0x358] ;  /* 0x00006b00ff0477ac */ /* 0x000e220008000a00 */
[----:B------:R-:W-:Y:S02]  /*00b0*/  BSSY.RECONVERGENT B0, `(.L_x_0) ;  /* 0x0000012000007945 */ /* 0x000fe40003800200 */
[----:B------:R-:W-:Y:S01]  /*00c0*/  ISETP.GE.AND P0, PT, R0, R3, PT ;  /* 0x000000030000720c */ /* 0x000fe20003f06270 */
[----:B------:R-:W1:-:S12]  /*00d0*/  LDCU.128 UR8, c[0x0][0x380] ;  /* 0x00007000ff0877ac */ /* 0x000e580008000c00 */
[----:B------:R-:W-:Y:S05]  /*00e0*/  @P0 BRA `(.L_x_1) ;  /* 0x0000000000380947 */ /* 0x000fea0003800000 */
[----:B------:R-:W-:Y:S02]  /*00f0*/  VIADD R6, R5, 0xfffffffe ;  /* 0xfffffffe05067836 */ /* 0x000fe40000000000 */
[----:B------:R-:W-:-:S07]  /*0100*/  IMAD.MOV.U32 R7, RZ, RZ, RZ ;  /* 0x000000ffff077224 */ /* 0x000fce00078e00ff */
.L_x_2:
[----:B-1----:R-:W-:Y:S02]  /*0110*/  IADD3 R4, P1, PT, R7, UR10, RZ ;  /* 0x0000000a07047c10 */ /* 0x002fe4000ff3e0ff */
[----:B------:R-:W-:-:S03]  /*0120*/  IADD3 R2, P0, PT, R0, UR8, RZ ;  /* 0x0000000800027c10 */ /* 0x000fc6000ff1e0ff */
[----:B------:R-:W-:Y:S01]  /*0130*/  IMAD.X R5, RZ, RZ, UR11, P1 ;  /* 0x0000000bff057e24 */ /* 0x000fe200088e06ff */
[----:B------:R-:W-:-:S05]  /*0140*/  LEA.HI.X.SX32 R3, R0, UR9, 0x1, P0 ;  /* 0x0000000900037c11 */ /* 0x000fca00080f0eff */
[----:B0-----:R-:W2:Y:S04]  /*0150*/  LDG.E.U8 R2, desc[UR4][R2.64] ;  /* 0x0000000402027981 */ /* 0x001ea8000c1e1100 */
[----:B------:R-:W2:Y:S02]  /*0160*/  LDG.E.U8 R5, desc[UR4][R4.64] ;  /* 0x0000000404057981 */ /* 0x000ea4000c1e1100 */
[----:B--2---:R-:W-:-:S13]  /*0170*/  ISETP.NE.AND P0, PT, R2, R5, PT ;  /* 0x000000050200720c */ /* 0x004fda0003f05270 */
[----:B------:R-:W-:Y:S05]  /*0180*/  @P0 EXIT ;  /* 0x000000000000094d */ /* 0x000fea0003800000 */
[C---:B------:R-:W-:Y:S01]  /*0190*/  ISETP.NE.AND P0, PT, R7.reuse, R6, PT ;  /* 0x000000060700720c */ /* 0x040fe20003f05270 */
[----:B------:R-:W-:Y:S02]  /*01a0*/  VIADD R7, R7, 0x1 ;  /* 0x0000000107077836 */ /* 0x000fe40000000000 */
[----:B------:R-:W-:-:S10]  /*01b0*/  VIADD R0, R0, 0x1 ;  /* 0x0000000100007836 */ /* 0x000fd40000000000 */
[----:B------:R-:W-:Y:S05]  /*01c0*/  @P0 BRA `(.L_x_2) ;  /* 0xfffffffc00d00947 */ /* 0x000fea000383ffff */
.L_x_1:
[----:B01----:R-:W-:Y:S05]  /*01d0*/  BSYNC.RECONVERGENT B0 ;  /* 0x0000000000007941 */ /* 0x003fea0003800200 */
.L_x_0:
[----:B------:R-:W0:Y:S01]  /*01e0*/  S2R R0, SR_LANEID ;  /* 0x0000000000007919 */ /* 0x000e220000000000 */
[----:B------:R-:W1:Y:S01]  /*01f0*/  LDC.64 R2, c[0x0][0x390] ;  /* 0x0000e400ff027b82 */ /* 0x000e620000000a00 */
[----:B------:R-:W-:Y:S02]  /*0200*/  VOTEU.ANY UR6, UPT, PT ;  /* 0x0000000000067886 */ /* 0x000fe400038e0100 */
[----:B------:R-:W-:Y:S02]  /*0210*/  UFLO.U32 UR7, UR6 ;  /* 0x00000006000772bd */ /* 0x000fe400080e0000 */
[----:B------:R-:W1:Y:S04]  /*0220*/  POPC R5, UR6 ;  /* 0x0000000600057d09 */ /* 0x000e680008000000 */
[----:B0-----:R-:W-:-:S13]  /*0230*/  ISETP.EQ.U32.AND P0, PT, R0, UR7, PT ;  /* 0x0000000700007c0c */ /* 0x001fda000bf02070 */
[----:B-1----:R-:W-:Y:S01]  /*0240*/  @P0 REDG.E.ADD.STRONG.GPU desc[UR4][R2.64], R5 ;  /* 0x000000050200098e */ /* 0x002fe2000c12e104 */
[----:B------:R-:W-:Y:S05]  /*0250*/  EXIT ;  /* 0x000000000000794d */ /* 0x000fea0003800000 */
.L_x_3:
[----:B------:R-:W-:-:S00]  /*0260*/  BRA `(.L_x_3) ;  /* 0xfffffffc00fc7947 */ /* 0x000fc0000383ffff */
[----:B------:R-:W-:-:S00]  /*0270*/  NOP ;  /* 0x0000000000007918 */ /* 0x000fc00000000000 */
        /* <DEDUP_REMOVED lines=8> */
.L_x_4:


//--------------------- .nv.shared.reserved.0     --------------------------
	.section	.nv.shared.reserved.0,"aw",@nobits
	.weak		__nv_reservedSMEM_offset_0_alias
	.size		__nv_reservedSMEM_offset_0_alias, 0, 64
	.other		__nv_reservedSMEM_offset_0_alias,@"STO_CUDA_RESERVED_SHARED STV_DEFAULT"
__nv_reservedSMEM_offset_0_alias:
	.zero		0
	.zero		64


//--------------------- .nv.constant0._Z11findPatternPcS_Piii --------------------------
	.section	.nv.constant0._Z11findPatternPcS_Piii,"a",@progbits
	.sectionflags	@""
	.align	4
.nv.constant0._Z11findPatternPcS_Piii:
	.zero		928


//--------------------- SYMBOLS --------------------------

	.type		.nv.reservedSmem.offset0,@object
	.size		.nv.reservedSmem.offset0,0x4
